	.headerflags	@"EF_CUDA_TEXMODE_UNIFIED EF_CUDA_64BIT_ADDRESS EF_CUDA_ACCELERATORS EF_CUDA_SM90 EF_CUDA_VIRTUAL_SM(EF_CUDA_SM90)"
	.elftype	@"ET_EXEC"


//--------------------- .nv.info                  --------------------------
	.section	.nv.info,"",@"SHT_CUDA_INFO"
	.align	4


	//----- nvinfo : EIATTR_REGCOUNT
	.align		4
        /*0000*/ 	.byte	0x04, 0x2f
        /*0002*/ 	.short	(.L_3 - .L_2)
	.align		4
.L_2:
        /*0004*/ 	.word	index@(triton_poi_fused__native_batch_norm_legit_no_training_relu_27)
        /*0008*/ 	.word	0x00000012


	//----- nvinfo : EIATTR_MIN_STACK_SIZE
	.align		4
.L_3:
        /*000c*/ 	.byte	0x04, 0x12
        /*000e*/ 	.short	(.L_5 - .L_4)
	.align		4
.L_4:
        /*0010*/ 	.word	index@(triton_poi_fused__native_batch_norm_legit_no_training_relu_27)
        /*0014*/ 	.word	0x00000000


	//----- nvinfo : EIATTR_FRAME_SIZE
	.align		4
.L_5:
        /*0018*/ 	.byte	0x04, 0x11
        /*001a*/ 	.short	(.L_7 - .L_6)
	.align		4
.L_6:
        /*001c*/ 	.word	index@(triton_poi_fused__native_batch_norm_legit_no_training_relu_27)
        /*0020*/ 	.word	0x00000000


	//----- nvinfo : EIATTR_MIN_STACK_SIZE
	.align		4
.L_7:
        /*0024*/ 	.byte	0x04, 0x12
        /*0026*/ 	.short	(.L_9 - .L_8)
	.align		4
.L_8:
        /*0028*/ 	.word	index@(triton_poi_fused__native_batch_norm_legit_no_training_relu_27)
        /*002c*/ 	.word	0x00000000
.L_9:


//--------------------- .nv.info.triton_poi_fused__native_batch_norm_legit_no_training_relu_27 --------------------------
	.section	.nv.info.triton_poi_fused__native_batch_norm_legit_no_training_relu_27,"",@"SHT_CUDA_INFO"
	.sectionflags	@""
	.align	4


	//----- nvinfo : EIATTR_CUDA_API_VERSION
	.align		4
        /*0000*/ 	.byte	0x04, 0x37
        /*0002*/ 	.short	(.L_11 - .L_10)
.L_10:
        /*0004*/ 	.word	0x0000007c


	//----- nvinfo : EIATTR_KPARAM_INFO
	.align		4
.L_11:
        /*0008*/ 	.byte	0x04, 0x17
        /*000a*/ 	.short	(.L_13 - .L_12)
.L_12:
        /*000c*/ 	.word	0x00000000
        /*0010*/ 	.short	0x0006
        /*0012*/ 	.short	0x0030
        /*0014*/ 	.byte	0x00, 0xf0, 0x11, 0x00


	//----- nvinfo : EIATTR_KPARAM_INFO
	.align		4
.L_13:
        /*0018*/ 	.byte	0x04, 0x17
        /*001a*/ 	.short	(.L_15 - .L_14)
.L_14:
        /*001c*/ 	.word	0x00000000
        /*0020*/ 	.short	0x0005
        /*0022*/ 	.short	0x0028
        /*0024*/ 	.byte	0x00, 0xf4, 0x21, 0x00


	//----- nvinfo : EIATTR_KPARAM_INFO
	.align		4
.L_15:
        /*0028*/ 	.byte	0x04, 0x17
        /*002a*/ 	.short	(.L_17 - .L_16)
.L_16:
        /*002c*/ 	.word	0x00000000
        /*0030*/ 	.short	0x0004
        /*0032*/ 	.short	0x0020
        /*0034*/ 	.byte	0x00, 0xf4, 0x21, 0x00


	//----- nvinfo : EIATTR_KPARAM_INFO
	.align		4
.L_17:
        /*0038*/ 	.byte	0x04, 0x17
        /*003a*/ 	.short	(.L_19 - .L_18)
.L_18:
        /*003c*/ 	.word	0x00000000
        /*0040*/ 	.short	0x0003
        /*0042*/ 	.short	0x0018
        /*0044*/ 	.byte	0x00, 0xf4, 0x21, 0x00


	//----- nvinfo : EIATTR_KPARAM_INFO
	.align		4
.L_19:
        /*0048*/ 	.byte	0x04, 0x17
        /*004a*/ 	.short	(.L_21 - .L_20)
.L_20:
        /*004c*/ 	.word	0x00000000
        /*0050*/ 	.short	0x0002
        /*0052*/ 	.short	0x0010
        /*0054*/ 	.byte	0x00, 0xf4, 0x21, 0x00


	//----- nvinfo : EIATTR_KPARAM_INFO
	.align		4
.L_21:
        /*0058*/ 	.byte	0x04, 0x17
        /*005a*/ 	.short	(.L_23 - .L_22)
.L_22:
        /*005c*/ 	.word	0x00000000
        /*0060*/ 	.short	0x0001
        /*0062*/ 	.short	0x0008
        /*0064*/ 	.byte	0x00, 0xf4, 0x21, 0x00


	//----- nvinfo : EIATTR_KPARAM_INFO
	.align		4
.L_23:
        /*0068*/ 	.byte	0x04, 0x17
        /*006a*/ 	.short	(.L_25 - .L_24)
.L_24:
        /*006c*/ 	.word	0x00000000
        /*0070*/ 	.short	0x0000
        /*0072*/ 	.short	0x0000
        /*0074*/ 	.byte	0x00, 0xf4, 0x21, 0x00


	//----- nvinfo : EIATTR_SPARSE_MMA_MASK
	.align		4
.L_25:
        /*0078*/ 	.byte	0x03, 0x50
        /*007a*/ 	.short	0x0000


	//----- nvinfo : EIATTR_MAXREG_COUNT
	.align		4
        /*007c*/ 	.byte	0x03, 0x1b
        /*007e*/ 	.short	0x00ff


	//----- nvinfo : EIATTR_EXIT_INSTR_OFFSETS
	.align		4
        /*0080*/ 	.byte	0x04, 0x1c
        /*0082*/ 	.short	(.L_27 - .L_26)


	//   ....[0]....
.L_26:
        /*0084*/ 	.word	0x000002f0


	//   ....[1]....
        /*0088*/ 	.word	0x00000310


	//----- nvinfo : EIATTR_REQNTID
	.align		4
.L_27:
        /*008c*/ 	.byte	0x04, 0x10
        /*008e*/ 	.short	(.L_29 - .L_28)
.L_28:
        /*0090*/ 	.word	0x00000080
        /*0094*/ 	.word	0x00000001
        /*0098*/ 	.word	0x00000001


	//----- nvinfo : EIATTR_CBANK_PARAM_SIZE
	.align		4
.L_29:
        /*009c*/ 	.byte	0x03, 0x19
        /*009e*/ 	.short	0x0034


	//----- nvinfo : EIATTR_PARAM_CBANK
	.align		4
        /*00a0*/ 	.byte	0x04, 0x0a
        /*00a2*/ 	.short	(.L_31 - .L_30)
	.align		4
.L_30:
        /*00a4*/ 	.word	index@(.nv.constant0.triton_poi_fused__native_batch_norm_legit_no_training_relu_27)
        /*00a8*/ 	.short	0x0210
        /*00aa*/ 	.short	0x0034


	//----- nvinfo : EIATTR_SW_WAR
	.align		4
.L_31:
        /*00ac*/ 	.byte	0x04, 0x36
        /*00ae*/ 	.short	(.L_33 - .L_32)
.L_32:
        /*00b0*/ 	.word	0x00000008
.L_33:


//--------------------- .nv.callgraph             --------------------------
	.section	.nv.callgraph,"",@"SHT_CUDA_CALLGRAPH"
	.align	4
	.sectionentsize	8
	.align		4
        /*0000*/ 	.word	0x00000000
	.align		4
        /*0004*/ 	.word	0xffffffff
	.align		4
        /*0008*/ 	.word	0x00000000
	.align		4
        /*000c*/ 	.word	0xfffffffe
	.align		4
        /*0010*/ 	.word	0x00000000
	.align		4
        /*0014*/ 	.word	0xfffffffd
	.align		4
        /*0018*/ 	.word	0x00000000
	.align		4
        /*001c*/ 	.word	0xfffffffc


//--------------------- .nv.constant4             --------------------------
	.section	.nv.constant4,"a",@progbits
	.align	8
	.align		8
.nv.constant4:
        /*0000*/ 	.dword	_$_str
	.align		8
        /*0008*/ 	.dword	_$_str_$_2


//--------------------- .text.triton_poi_fused__native_batch_norm_legit_no_training_relu_27 --------------------------
	.section	.text.triton_poi_fused__native_batch_norm_legit_no_training_relu_27,"ax",@progbits
	.align	128
        .global         triton_poi_fused__native_batch_norm_legit_no_training_relu_27
        .type           triton_poi_fused__native_batch_norm_legit_no_training_relu_27,@function
        .size           triton_poi_fused__native_batch_norm_legit_no_training_relu_27,(.L_x_1 - triton_poi_fused__native_batch_norm_legit_no_training_relu_27)
        .other          triton_poi_fused__native_batch_norm_legit_no_training_relu_27,@"STO_CUDA_ENTRY STV_DEFAULT"
triton_poi_fused__native_batch_norm_legit_no_training_relu_27:
.text.triton_poi_fused__native_batch_norm_legit_no_training_relu_27:
[----:B------:R-:W0:Y:S01]  /*0000*/  LDC R1, c[0x0][0x28] ;  /* 0x00000a00ff017b82 */ /* 0x000e220000000800 */
[----:B------:R-:W1:Y:S07]  /*0010*/  S2R R0, SR_TID.X ;  /* 0x0000000000007919 */ /* 0x000e6e0000002100 */
[----:B------:R-:W2:Y:S01]  /*0020*/  LDC.64 R8, c[0x0][0x220] ;  /* 0x00008800ff087b82 */ /* 0x000ea20000000a00 */
[----:B------:R-:W-:Y:S01]  /*0030*/  HFMA2.MMA R14, -RZ, RZ, 0, 0 ;  /* 0x00000000ff0e7435 */ /* 0x000fe200000001ff */
[----:B------:R-:W-:Y:S01]  /*0040*/  ULDC.64 UR4, c[0x0][0x208] ;  /* 0x0000820000047ab9 */ /* 0x000fe20000000a00 */
[----:B------:R-:W3:Y:S05]  /*0050*/  S2R R3, SR_CTAID.X ;  /* 0x0000000000037919 */ /* 0x000eea0000002500 */
[----:B------:R-:W4:Y:S08]  /*0060*/  LDC.64 R4, c[0x0][0x210] ;  /* 0x00008400ff047b82 */ /* 0x000f300000000a00 */
[----:B------:R-:W5:Y:S08]  /*0070*/  LDC.64 R6, c[0x0][0x218] ;  /* 0x00008600ff067b82 */ /* 0x000f700000000a00 */
[----:B------:R-:W5:Y:S01]  /*0080*/  LDC.64 R10, c[0x0][0x228] ;  /* 0x00008a00ff0a7b82 */ /* 0x000f620000000a00 */
[----:B-1----:R-:W-:-:S07]  /*0090*/  LOP3.LUT R0, R0, 0x7f, RZ, 0xc0, !PT ;  /* 0x0000007f00007812 */ /* 0x002fce00078ec0ff */
[----:B------:R-:W1:Y:S01]  /*00a0*/  LDC.64 R12, c[0x0][0x230] ;  /* 0x00008c00ff0c7b82 */ /* 0x000e620000000a00 */
[----:B---3--:R-:W-:-:S04]  /*00b0*/  LEA R0, R3, R0, 0x7 ;  /* 0x0000000003007211 */ /* 0x008fc800078e38ff */
[C---:B------:R-:W-:Y:S01]  /*00c0*/  ISETP.GE.AND P0, PT, R0.reuse, 0x60, PT ;  /* 0x000000600000780c */ /* 0x040fe20003f06270 */
[----:B------:R-:W-:-:S05]  /*00d0*/  IMAD.HI R2, R0, 0x2aaaaaab, RZ ;  /* 0x2aaaaaab00027827 */ /* 0x000fca00078e02ff */
[----:B------:R-:W-:-:S04]  /*00e0*/  SHF.R.U32.HI R3, RZ, 0x1f, R2 ;  /* 0x0000001fff037819 */ /* 0x000fc80000011602 */
[----:B------:R-:W-:-:S05]  /*00f0*/  LEA.HI R3, R2, R3, RZ, 0x1e ;  /* 0x0000000302037211 */ /* 0x000fca00078ff0ff */
[----:B------:R-:W-:-:S04]  /*0100*/  IMAD R15, R3, -0x18, R0 ;  /* 0xffffffe8030f7824 */ /* 0x000fc800078e0200 */
[----:B--2---:R-:W-:-:S05]  /*0110*/  IMAD.WIDE R8, R15, 0x4, R8 ;  /* 0x000000040f087825 */ /* 0x004fca00078e0208 */
[----:B------:R2:W3:Y:S01]  /*0120*/  @!P0 LDG.E.EL R14, desc[UR4][R8.64] ;  /* 0x00000004080e8981 */ /* 0x0004e2000c2e1900 */
[----:B------:R-:W-:Y:S01]  /*0130*/  CS2R R2, SRZ ;  /* 0x0000000000027805 */ /* 0x000fe2000001ff00 */
[----:B----4-:R-:W-:-:S04]  /*0140*/  IMAD.WIDE R4, R0, 0x4, R4 ;  /* 0x0000000400047825 */ /* 0x010fc800078e0204 */
[C---:B-----5:R-:W-:Y:S01]  /*0150*/  IMAD.WIDE R6, R15.reuse, 0x4, R6 ;  /* 0x000000040f067825 */ /* 0x060fe200078e0206 */
[----:B------:R4:W5:Y:S03]  /*0160*/  @!P0 LDG.E R2, desc[UR4][R4.64] ;  /* 0x0000000404028981 */ /* 0x000966000c1e1900 */
[C---:B0-2---:R-:W-:Y:S01]  /*0170*/  IMAD.WIDE R8, R15.reuse, 0x4, R10 ;  /* 0x000000040f087825 */ /* 0x045fe200078e020a */
[----:B------:R0:W5:Y:S03]  /*0180*/  @!P0 LDG.E.EL R3, desc[UR4][R6.64] ;  /* 0x0000000406038981 */ /* 0x000166000c2e1900 */
[----:B-1----:R-:W-:Y:S01]  /*0190*/  IMAD.WIDE R10, R15, 0x4, R12 ;  /* 0x000000040f0a7825 */ /* 0x002fe200078e020c */
[----:B------:R-:W-:Y:S01]  /*01a0*/  CS2R R12, SRZ ;  /* 0x00000000000c7805 */ /* 0x000fe2000001ff00 */
[----:B----4-:R-:W1:Y:S05]  /*01b0*/  LDC.64 R4, c[0x0][0x238] ;  /* 0x00008e00ff047b82 */ /* 0x010e6a0000000a00 */
[----:B------:R-:W2:Y:S04]  /*01c0*/  @!P0 LDG.E.EL R12, desc[UR4][R8.64] ;  /* 0x00000004080c8981 */ /* 0x000ea8000c2e1900 */
[----:B------:R-:W2:Y:S01]  /*01d0*/  @!P0 LDG.E.EL R13, desc[UR4][R10.64] ;  /* 0x000000040a0d8981 */ /* 0x000ea2000c2e1900 */
[----:B0-----:R-:W-:Y:S01]  /*01e0*/  MOV R6, 0x3e800000 ;  /* 0x3e80000000067802 */ /* 0x001fe20000000f00 */
[----:B---3--:R-:W-:-:S04]  /*01f0*/  FADD R14, R14, 9.9999997473787516356e-06 ;  /* 0x3727c5ac0e0e7421 */ /* 0x008fc80000000000 */
[----:B------:R-:W0:Y:S01]  /*0200*/  MUFU.SQRT R15, R14 ;  /* 0x0000000e000f7308 */ /* 0x000e220000002000 */
[----:B-----5:R-:W-:Y:S01]  /*0210*/  FADD R2, -R3, R2 ;  /* 0x0000000203027221 */ /* 0x020fe20000000100 */
[C---:B0-----:R-:W-:Y:S02]  /*0220*/  FSETP.GT.AND P1, PT, R15.reuse, 8.50705917302346158658e+37, PT ;  /* 0x7e8000000f00780b */ /* 0x041fe40003f24000 */
[----:B------:R-:W-:Y:S02]  /*0230*/  FSETP.GEU.AND P2, PT, R15, 1.175494350822287508e-38, PT ;  /* 0x008000000f00780b */ /* 0x000fe40003f4e000 */
[----:B------:R-:W-:-:S09]  /*0240*/  FSEL R6, R6, 1, P1 ;  /* 0x3f80000006067808 */ /* 0x000fd20000800000 */
[----:B------:R-:W-:Y:S02]  /*0250*/  @P1 FMUL R15, R15, 0.25 ;  /* 0x3e8000000f0f1820 */ /* 0x000fe40000400000 */
[----:B------:R-:W-:Y:S02]  /*0260*/  @!P2 FMUL R6, R6, 16777216 ;  /* 0x4b8000000606a820 */ /* 0x000fe40000400000 */
[----:B------:R-:W-:-:S06]  /*0270*/  @!P2 FMUL R15, R15, 16777216 ;  /* 0x4b8000000f0fa820 */ /* 0x000fcc0000400000 */
[----:B------:R-:W0:Y:S02]  /*0280*/  MUFU.RCP R15, R15 ;  /* 0x0000000f000f7308 */ /* 0x000e240000001000 */
[----:B0-----:R-:W-:-:S04]  /*0290*/  FMUL R3, R15, R6 ;  /* 0x000000060f037220 */ /* 0x001fc80000400000 */
[----:B------:R-:W-:-:S04]  /*02a0*/  FMUL R2, R2, R3 ;  /* 0x0000000302027220 */ /* 0x000fc80000400000 */
[----:B--2---:R-:W-:Y:S01]  /*02b0*/  FFMA R12, R2, R12, R13 ;  /* 0x0000000c020c7223 */ /* 0x004fe2000000000d */
[----:B-1----:R-:W-:-:S04]  /*02c0*/  IMAD.WIDE R2, R0, 0x4, R4 ;  /* 0x0000000400027825 */ /* 0x002fc800078e0204 */
[----:B------:R-:W-:-:S04]  /*02d0*/  FSETP.GEU.AND P1, PT, R12, RZ, PT ;  /* 0x000000ff0c00720b */ /* 0x000fc80003f2e000 */
[----:B------:R-:W-:Y:S01]  /*02e0*/  FSEL R5, R12, RZ, P1 ;  /* 0x000000ff0c057208 */ /* 0x000fe20000800000 */
[----:B------:R-:W-:Y:S08]  /*02f0*/  @P0 EXIT ;  /* 0x000000000000094d */ /* 0x000ff00003800000 */
[----:B------:R-:W-:Y:S01]  /*0300*/  STG.E desc[UR4][R2.64], R5 ;  /* 0x0000000502007986 */ /* 0x000fe2000c101904 */
[----:B------:R-:W-:Y:S05]  /*0310*/  EXIT ;  /* 0x000000000000794d */ /* 0x000fea0003800000 */
.L_x_0:
[----:B------:R-:W-:-:S00]  /*0320*/  BRA `(.L_x_0) ;  /* 0xfffffffc00fc7947 */ /* 0x000fc0000383ffff */
[----:B------:R-:W-:-:S00]  /*0330*/  NOP ;  /* 0x0000000000007918 */ /* 0x000fc00000000000 */
        /* <DEDUP_REMOVED lines=12> */
.L_x_1:


//--------------------- .nv.global.init           --------------------------
	.section	.nv.global.init,"aw",@progbits
.nv.global.init:
	.type		_$_str,@object
	.size		_$_str,(_$_str_$_2 - _$_str)
_$_str:
        /*0000*/ 	.byte	0x5f, 0x5f, 0x43, 0x55, 0x44, 0x41, 0x5f, 0x46, 0x54, 0x5a, 0x00
	.type		_$_str_$_2,@object
	.size		_$_str_$_2,(.L_1 - _$_str_$_2)
_$_str_$_2:
        /*000b*/ 	.byte	0x5f, 0x5f, 0x43, 0x55, 0x44, 0x41, 0x5f, 0x50, 0x52, 0x45, 0x43, 0x5f, 0x53, 0x51, 0x52, 0x54
        /*001b*/ 	.byte	0x00
.L_1:


//--------------------- .nv.constant0.triton_poi_fused__native_batch_norm_legit_no_training_relu_27 --------------------------
	.section	.nv.constant0.triton_poi_fused__native_batch_norm_legit_no_training_relu_27,"a",@progbits
	.sectionflags	@""
	.align	4
.nv.constant0.triton_poi_fused__native_batch_norm_legit_no_training_relu_27:
	.zero		580
